//
// Generated by NVIDIA NVVM Compiler
//
// Compiler Build ID: CL-36424714
// Cuda compilation tools, release 13.0, V13.0.88
// Based on NVVM 20.0.0
//

.version 9.0
.target sm_100
.address_size 64

	// .globl	_Z11life_kernelPiS_ii

.visible .entry _Z11life_kernelPiS_ii(
	.param .u64 .ptr .align 1 _Z11life_kernelPiS_ii_param_0,
	.param .u64 .ptr .align 1 _Z11life_kernelPiS_ii_param_1,
	.param .u32 _Z11life_kernelPiS_ii_param_2,
	.param .u32 _Z11life_kernelPiS_ii_param_3
)
{
	.reg .pred 	%p<25>;
	.reg .b32 	%r<88>;
	.reg .b64 	%rd<25>;

	ld.param.u64 	%rd1, [_Z11life_kernelPiS_ii_param_0];
	ld.param.u64 	%rd2, [_Z11life_kernelPiS_ii_param_1];
	ld.param.u32 	%r23, [_Z11life_kernelPiS_ii_param_2];
	ld.param.u32 	%r25, [_Z11life_kernelPiS_ii_param_3];
	mov.u32 	%r26, %ctaid.x;
	mov.u32 	%r27, %ntid.x;
	mov.u32 	%r28, %tid.x;
	mad.lo.s32 	%r1, %r26, %r27, %r28;
	mov.u32 	%r29, %ctaid.y;
	mov.u32 	%r30, %ntid.y;
	mov.u32 	%r31, %tid.y;
	mad.lo.s32 	%r32, %r29, %r30, %r31;
	setp.ge.s32 	%p1, %r1, %r23;
	setp.ge.s32 	%p2, %r32, %r25;
	or.pred  	%p3, %p1, %p2;
	@%p3 bra 	$L__BB0_9;
	cvta.to.global.u64 	%rd3, %rd1;
	rem.u32 	%r33, %r1, %r23;
	rem.u32 	%r34, %r32, %r25;
	mul.lo.s32 	%r35, %r34, %r23;
	add.s32 	%r36, %r35, %r33;
	mul.wide.s32 	%rd4, %r36, 4;
	add.s64 	%rd5, %rd3, %rd4;
	ld.global.u32 	%r3, [%rd5];
	add.s32 	%r37, %r1, -1;
	rem.u32 	%r38, %r37, %r23;
	add.s32 	%r39, %r32, -1;
	rem.u32 	%r40, %r39, %r25;
	mul.lo.s32 	%r41, %r40, %r23;
	add.s32 	%r42, %r41, %r38;
	mul.wide.s32 	%rd6, %r42, 4;
	add.s64 	%rd7, %rd3, %rd6;
	ld.global.u32 	%r4, [%rd7];
	add.s32 	%r43, %r41, %r33;
	mul.wide.s32 	%rd8, %r43, 4;
	add.s64 	%rd9, %rd3, %rd8;
	ld.global.u32 	%r5, [%rd9];
	add.s32 	%r44, %r1, 1;
	rem.u32 	%r45, %r44, %r23;
	add.s32 	%r46, %r39, %r32;
	rem.u32 	%r47, %r46, %r25;
	mad.lo.s32 	%r48, %r47, %r23, %r45;
	mul.wide.s32 	%rd10, %r48, 4;
	add.s64 	%rd11, %rd3, %rd10;
	ld.global.u32 	%r6, [%rd11];
	add.s32 	%r49, %r38, %r35;
	mul.wide.s32 	%rd12, %r49, 4;
	add.s64 	%rd13, %rd3, %rd12;
	ld.global.u32 	%r7, [%rd13];
	add.s32 	%r50, %r45, %r35;
	mul.wide.s32 	%rd14, %r50, 4;
	add.s64 	%rd15, %rd3, %rd14;
	ld.global.u32 	%r8, [%rd15];
	add.s32 	%r51, %r32, 1;
	rem.u32 	%r52, %r51, %r25;
	mul.lo.s32 	%r53, %r52, %r23;
	add.s32 	%r54, %r53, %r38;
	mul.wide.s32 	%rd16, %r54, 4;
	add.s64 	%rd17, %rd3, %rd16;
	ld.global.u32 	%r9, [%rd17];
	add.s32 	%r55, %r53, %r33;
	mul.wide.s32 	%rd18, %r55, 4;
	add.s64 	%rd19, %rd3, %rd18;
	ld.global.u32 	%r10, [%rd19];
	add.s32 	%r56, %r53, %r45;
	mul.wide.s32 	%rd20, %r56, 4;
	add.s64 	%rd21, %rd3, %rd20;
	ld.global.u32 	%r11, [%rd21];
	setp.eq.s32 	%p4, %r4, 2;
	selp.u32 	%r86, 1, 0, %p4;
	setp.eq.s32 	%p5, %r5, 1;
	@%p5 bra 	$L__BB0_3;
	setp.eq.s32 	%p6, %r4, 1;
	selp.u32 	%r85, 1, 0, %p6;
	setp.eq.s32 	%p7, %r5, 2;
	selp.u32 	%r57, 1, 0, %p7;
	add.s32 	%r86, %r86, %r57;
	bra.uni 	$L__BB0_4;
$L__BB0_3:
	setp.eq.s32 	%p8, %r4, 1;
	selp.b32 	%r85, 2, 1, %p8;
$L__BB0_4:
	setp.eq.s32 	%p9, %r6, 1;
	setp.eq.s32 	%p10, %r6, 2;
	selp.u32 	%r58, 1, 0, %p10;
	add.s32 	%r59, %r86, %r58;
	selp.u32 	%r60, 1, 0, %p9;
	add.s32 	%r61, %r85, %r60;
	setp.eq.s32 	%p11, %r7, 1;
	setp.eq.s32 	%p12, %r7, 2;
	selp.u32 	%r62, 1, 0, %p12;
	add.s32 	%r63, %r59, %r62;
	selp.u32 	%r64, 1, 0, %p11;
	add.s32 	%r65, %r61, %r64;
	setp.eq.s32 	%p13, %r8, 1;
	setp.eq.s32 	%p14, %r8, 2;
	selp.u32 	%r66, 1, 0, %p14;
	add.s32 	%r67, %r63, %r66;
	selp.u32 	%r68, 1, 0, %p13;
	add.s32 	%r69, %r65, %r68;
	setp.eq.s32 	%p15, %r9, 1;
	setp.eq.s32 	%p16, %r9, 2;
	selp.u32 	%r70, 1, 0, %p16;
	add.s32 	%r71, %r67, %r70;
	selp.u32 	%r72, 1, 0, %p15;
	add.s32 	%r73, %r69, %r72;
	setp.eq.s32 	%p17, %r10, 1;
	setp.eq.s32 	%p18, %r10, 2;
	selp.u32 	%r74, 1, 0, %p18;
	add.s32 	%r75, %r71, %r74;
	selp.u32 	%r76, 1, 0, %p17;
	add.s32 	%r77, %r73, %r76;
	setp.eq.s32 	%p19, %r11, 1;
	setp.eq.s32 	%p20, %r11, 2;
	selp.u32 	%r78, 1, 0, %p20;
	add.s32 	%r18, %r75, %r78;
	selp.u32 	%r79, 1, 0, %p19;
	add.s32 	%r19, %r77, %r79;
	setp.ne.s32 	%p21, %r3, 0;
	@%p21 bra 	$L__BB0_7;
	add.s32 	%r83, %r18, %r19;
	setp.ne.s32 	%p23, %r83, 3;
	mov.b32 	%r87, 0;
	@%p23 bra 	$L__BB0_8;
	setp.gt.u32 	%p24, %r18, %r19;
	selp.b32 	%r87, 2, 1, %p24;
	bra.uni 	$L__BB0_8;
$L__BB0_7:
	add.s32 	%r80, %r19, %r18;
	add.s32 	%r81, %r80, -4;
	setp.lt.u32 	%p22, %r81, -2;
	selp.b32 	%r87, 0, %r3, %p22;
$L__BB0_8:
	mad.lo.s32 	%r84, %r23, %r32, %r1;
	cvta.to.global.u64 	%rd22, %rd2;
	mul.wide.s32 	%rd23, %r84, 4;
	add.s64 	%rd24, %rd22, %rd23;
	st.global.u32 	[%rd24], %r87;
$L__BB0_9:
	ret;

}


// ===== COMPILED SASS (sm_100) =====

	.target	sm_100

	.elftype	@"ET_EXEC"


//--------------------- .note.nv.tkinfo           --------------------------
	.section	.note.nv.tkinfo,"",@"SHT_NOTE"
	.sectionflags	@"SHF_NOTE_NV_TKINFO"
	.tkinfo
        /*0018*/ 	.word	0x00000002
        /*0030*/ 	.string	""
        /*0030*/ 	.string	"ptxas"
        /*0030*/ 	.string	"Cuda compilation tools, release 13.0, V13.0.88"
        /*0030*/ 	.string	"Build cuda_13.0.r13.0/compiler.36424714_0"
        /*0030*/ 	.string	"-arch sm_100 -m 64 "



//--------------------- .note.nv.cuinfo           --------------------------
	.section	.note.nv.cuinfo,"",@"SHT_NOTE"
	.sectionflags	@"SHF_NOTE_NV_CUINFO"
        /*0018*/ 	.short	0x0002
        /*001a*/ 	.short	0x0064
        /*001c*/ 	.short	0x0082
	.zero		2


//--------------------- .nv.info                  --------------------------
	.section	.nv.info,"",@"SHT_CUDA_INFO"
	.align	4


	//----- nvinfo : EIATTR_REGCOUNT
	.align		4
        /*0000*/ 	.byte	0x04, 0x2f
        /*0002*/ 	.short	(.L_1 - .L_0)
	.align		4
.L_0:
        /*0004*/ 	.word	index@(_Z11life_kernelPiS_ii)
        /*0008*/ 	.word	0x0000001c


	//----- nvinfo : EIATTR_FRAME_SIZE
	.align		4
.L_1:
        /*000c*/ 	.byte	0x04, 0x11
        /*000e*/ 	.short	(.L_3 - .L_2)
	.align		4
.L_2:
        /*0010*/ 	.word	index@(_Z11life_kernelPiS_ii)
        /*0014*/ 	.word	0x00000000


	//----- nvinfo : EIATTR_MIN_STACK_SIZE
	.align		4
.L_3:
        /*0018*/ 	.byte	0x04, 0x12
        /*001a*/ 	.short	(.L_5 - .L_4)
	.align		4
.L_4:
        /*001c*/ 	.word	index@(_Z11life_kernelPiS_ii)
        /*0020*/ 	.word	0x00000000
.L_5:


//--------------------- .nv.compat                --------------------------
	.section	.nv.compat,"",@"SHT_CUDA_COMPAT_INFO"
	.align	4
        /*0000*/ 	.byte	0x02, 0x09, 0x00, 0x00, 0x02, 0x02, 0x01, 0x00, 0x02, 0x05, 0x05, 0x00, 0x03, 0x07, 0x01, 0x01
        /*0010*/ 	.byte	0x02, 0x03, 0x00, 0x00, 0x02, 0x06, 0x01, 0x00, 0x04, 0x0b, 0x08, 0x00, 0x09, 0x00, 0x00, 0x00
        /*0020*/ 	.byte	0x00, 0x00, 0x00, 0x00


//--------------------- .nv.info._Z11life_kernelPiS_ii --------------------------
	.section	.nv.info._Z11life_kernelPiS_ii,"",@"SHT_CUDA_INFO"
	.sectionflags	@""
	.align	4


	//----- nvinfo : EIATTR_CUDA_API_VERSION
	.align		4
        /*0000*/ 	.byte	0x04, 0x37
        /*0002*/ 	.short	(.L_7 - .L_6)
.L_6:
        /*0004*/ 	.word	0x00000082


	//----- nvinfo : EIATTR_KPARAM_INFO
	.align		4
.L_7:
        /*0008*/ 	.byte	0x04, 0x17
        /*000a*/ 	.short	(.L_9 - .L_8)
.L_8:
        /*000c*/ 	.word	0x00000000
        /*0010*/ 	.short	0x0003
        /*0012*/ 	.short	0x0014
        /*0014*/ 	.byte	0x00, 0xf0, 0x11, 0x00


	//----- nvinfo : EIATTR_KPARAM_INFO
	.align		4
.L_9:
        /*0018*/ 	.byte	0x04, 0x17
        /*001a*/ 	.short	(.L_11 - .L_10)
.L_10:
        /*001c*/ 	.word	0x00000000
        /*0020*/ 	.short	0x0002
        /*0022*/ 	.short	0x0010
        /*0024*/ 	.byte	0x00, 0xf0, 0x11, 0x00


	//----- nvinfo : EIATTR_KPARAM_INFO
	.align		4
.L_11:
        /*0028*/ 	.byte	0x04, 0x17
        /*002a*/ 	.short	(.L_13 - .L_12)
.L_12:
        /*002c*/ 	.word	0x00000000
        /*0030*/ 	.short	0x0001
        /*0032*/ 	.short	0x0008
        /*0034*/ 	.byte	0x00, 0xf5, 0x21, 0x00


	//----- nvinfo : EIATTR_KPARAM_INFO
	.align		4
.L_13:
        /*0038*/ 	.byte	0x04, 0x17
        /*003a*/ 	.short	(.L_15 - .L_14)
.L_14:
        /*003c*/ 	.word	0x00000000
        /*0040*/ 	.short	0x0000
        /*0042*/ 	.short	0x0000
        /*0044*/ 	.byte	0x00, 0xf5, 0x21, 0x00


	//----- nvinfo : EIATTR_SPARSE_MMA_MASK
	.align		4
.L_15:
        /*0048*/ 	.byte	0x03, 0x50
        /*004a*/ 	.short	0x0000


	//----- nvinfo : EIATTR_MAXREG_COUNT
	.align		4
        /*004c*/ 	.byte	0x03, 0x1b
        /*004e*/ 	.short	0x00ff


	//----- nvinfo : EIATTR_MERCURY_ISA_VERSION
	.align		4
        /*0050*/ 	.byte	0x03, 0x5f
        /*0052*/ 	.short	0x0101


	//----- nvinfo : EIATTR_VRC_CTA_INIT_COUNT
	.align		4
        /*0054*/ 	.byte	0x02, 0x4a
	.zero		1
	.zero		1


	//----- nvinfo : EIATTR_EXIT_INSTR_OFFSETS
	.align		4
        /*0058*/ 	.byte	0x04, 0x1c
        /*005a*/ 	.short	(.L_17 - .L_16)


	//   ....[0]....
.L_16:
        /*005c*/ 	.word	0x000000c0


	//   ....[1]....
        /*0060*/ 	.word	0x00000bd0


	//----- nvinfo : EIATTR_CRS_STACK_SIZE
	.align		4
.L_17:
        /*0064*/ 	.byte	0x04, 0x1e
        /*0066*/ 	.short	(.L_19 - .L_18)
.L_18:
        /*0068*/ 	.word	0x00000000


	//----- nvinfo : EIATTR_CBANK_PARAM_SIZE
	.align		4
.L_19:
        /*006c*/ 	.byte	0x03, 0x19
        /*006e*/ 	.short	0x0018


	//----- nvinfo : EIATTR_PARAM_CBANK
	.align		4
        /*0070*/ 	.byte	0x04, 0x0a
        /*0072*/ 	.short	(.L_21 - .L_20)
	.align		4
.L_20:
        /*0074*/ 	.word	index@(.nv.constant0._Z11life_kernelPiS_ii)
        /*0078*/ 	.short	0x0380
        /*007a*/ 	.short	0x0018


	//----- nvinfo : EIATTR_SW_WAR
	.align		4
.L_21:
        /*007c*/ 	.byte	0x04, 0x36
        /*007e*/ 	.short	(.L_23 - .L_22)
.L_22:
        /*0080*/ 	.word	0x00000008
.L_23:


//--------------------- .nv.callgraph             --------------------------
	.section	.nv.callgraph,"",@"SHT_CUDA_CALLGRAPH"
	.align	4
	.sectionentsize	8
	.align		4
        /*0000*/ 	.word	0x00000000
	.align		4
        /*0004*/ 	.word	0xffffffff
	.align		4
        /*0008*/ 	.word	0x00000000
	.align		4
        /*000c*/ 	.word	0xfffffffe
	.align		4
        /*0010*/ 	.word	0x00000000
	.align		4
        /*0014*/ 	.word	0xfffffffd
	.align		4
        /*0018*/ 	.word	0x00000000
	.align		4
        /*001c*/ 	.word	0xfffffffc


//--------------------- .text._Z11life_kernelPiS_ii --------------------------
	.section	.text._Z11life_kernelPiS_ii,"ax",@progbits
	.align	128
        .global         _Z11life_kernelPiS_ii
        .type           _Z11life_kernelPiS_ii,@function
        .size           _Z11life_kernelPiS_ii,(.L_x_4 - _Z11life_kernelPiS_ii)
        .other          _Z11life_kernelPiS_ii,@"STO_CUDA_ENTRY STV_DEFAULT"
_Z11life_kernelPiS_ii:
.text._Z11life_kernelPiS_ii:
[----:B------:R-:W-:Y:S01]  /*0000*/  LDC R1, c[0x0][0x37c] ;  /* 0x0000df00ff017b82 */ /* 0x000fe20000000800 */
[----:B------:R-:W0:Y:S07]  /*0010*/  S2R R3, SR_TID.Y ;  /* 0x0000000000037919 */ /* 0x000e2e0000002200 */
[----:B------:R-:W1:Y:S01]  /*0020*/  LDC R5, c[0x0][0x360] ;  /* 0x0000d800ff057b82 */ /* 0x000e620000000800 */
[----:B------:R-:W2:Y:S01]  /*0030*/  LDCU.64 UR6, c[0x0][0x390] ;  /* 0x00007200ff0677ac */ /* 0x000ea20008000a00 */
[----:B------:R-:W1:Y:S06]  /*0040*/  S2R R2, SR_TID.X ;  /* 0x0000000000027919 */ /* 0x000e6c0000002100 */
[----:B------:R-:W0:Y:S08]  /*0050*/  S2UR UR5, SR_CTAID.Y ;  /* 0x00000000000579c3 */ /* 0x000e300000002600 */
[----:B------:R-:W0:Y:S08]  /*0060*/  LDC R0, c[0x0][0x364] ;  /* 0x0000d900ff007b82 */ /* 0x000e300000000800 */
[----:B------:R-:W1:Y:S01]  /*0070*/  S2UR UR4, SR_CTAID.X ;  /* 0x00000000000479c3 */ /* 0x000e620000002500 */
[----:B0-----:R-:W-:-:S05]  /*0080*/  IMAD R0, R0, UR5, R3 ;  /* 0x0000000500007c24 */ /* 0x001fca000f8e0203 */
[----:B--2---:R-:W-:Y:S01]  /*0090*/  ISETP.GE.AND P0, PT, R0, UR7, PT ;  /* 0x0000000700007c0c */ /* 0x004fe2000bf06270 */
[----:B-1----:R-:W-:-:S05]  /*00a0*/  IMAD R5, R5, UR4, R2 ;  /* 0x0000000405057c24 */ /* 0x002fca000f8e0202 */
[----:B------:R-:W-:-:S13]  /*00b0*/  ISETP.GE.OR P0, PT, R5, UR6, P0 ;  /* 0x0000000605007c0c */ /* 0x000fda0008706670 */
[----:B------:R-:W-:Y:S05]  /*00c0*/  @P0 EXIT ;  /* 0x000000000000094d */ /* 0x000fea0003800000 */
[----:B------:R-:W0:Y:S01]  /*00d0*/  I2F.U32.RP R4, UR6 ;  /* 0x0000000600047d06 */ /* 0x000e220008209000 */
[----:B------:R-:W1:Y:S01]  /*00e0*/  LDCU.64 UR4, c[0x0][0x358] ;  /* 0x00006b00ff0477ac */ /* 0x000e620008000a00 */
[----:B------:R-:W-:Y:S02]  /*00f0*/  ISETP.NE.U32.AND P3, PT, RZ, UR6, PT ;  /* 0x00000006ff007c0c */ /* 0x000fe4000bf65070 */
[----:B------:R-:W-:Y:S02]  /*0100*/  ISETP.NE.U32.AND P0, PT, RZ, UR7, PT ;  /* 0x00000007ff007c0c */ /* 0x000fe4000bf05070 */
[----:B------:R-:W-:Y:S02]  /*0110*/  LOP3.LUT R13, RZ, UR6, RZ, 0x33, !PT ;  /* 0x00000006ff0d7c12 */ /* 0x000fe4000f8e33ff */
[----:B------:R-:W2:Y:S08]  /*0120*/  I2F.U32.RP R8, UR7 ;  /* 0x0000000700087d06 */ /* 0x000eb00008209000 */
[----:B0-----:R-:W0:Y:S08]  /*0130*/  MUFU.RCP R4, R4 ;  /* 0x0000000400047308 */ /* 0x001e300000001000 */
[----:B--2---:R-:W2:Y:S01]  /*0140*/  MUFU.RCP R8, R8 ;  /* 0x0000000800087308 */ /* 0x004ea20000001000 */
[----:B0-----:R-:W-:-:S07]  /*0150*/  VIADD R2, R4, 0xffffffe ;  /* 0x0ffffffe04027836 */ /* 0x001fce0000000000 */
[----:B------:R0:W3:Y:S01]  /*0160*/  F2I.FTZ.U32.TRUNC.NTZ R3, R2 ;  /* 0x0000000200037305 */ /* 0x0000e2000021f000 */
[----:B--2---:R-:W-:Y:S02]  /*0170*/  VIADD R6, R8, 0xffffffe ;  /* 0x0ffffffe08067836 */ /* 0x004fe40000000000 */
[----:B------:R-:W-:-:S05]  /*0180*/  VIADD R8, R0, 0xffffffff ;  /* 0xffffffff00087836 */ /* 0x000fca0000000000 */
[----:B------:R2:W4:Y:S01]  /*0190*/  F2I.FTZ.U32.TRUNC.NTZ R7, R6 ;  /* 0x0000000600077305 */ /* 0x000522000021f000 */
[----:B0-----:R-:W-:Y:S02]  /*01a0*/  IMAD.MOV.U32 R2, RZ, RZ, RZ ;  /* 0x000000ffff027224 */ /* 0x001fe400078e00ff */
[----:B------:R-:W-:Y:S01]  /*01b0*/  IMAD.IADD R10, R0, 0x1, R8 ;  /* 0x00000001000a7824 */ /* 0x000fe200078e0208 */
[----:B---3--:R-:W-:Y:S01]  /*01c0*/  IADD3 R9, PT, PT, RZ, -R3, RZ ;  /* 0x80000003ff097210 */ /* 0x008fe20007ffe0ff */
[----:B--2---:R-:W-:-:S04]  /*01d0*/  HFMA2 R6, -RZ, RZ, 0, 0 ;  /* 0x00000000ff067431 */ /* 0x004fc800000001ff */
[----:B------:R-:W-:Y:S02]  /*01e0*/  IMAD R9, R9, UR6, RZ ;  /* 0x0000000609097c24 */ /* 0x000fe4000f8e02ff */
[----:B----4-:R-:W-:Y:S02]  /*01f0*/  IMAD.MOV R11, RZ, RZ, -R7 ;  /* 0x000000ffff0b7224 */ /* 0x010fe400078e0a07 */
[----:B------:R-:W-:Y:S01]  /*0200*/  IMAD.HI.U32 R4, R3, R9, R2 ;  /* 0x0000000903047227 */ /* 0x000fe200078e0002 */
[----:B------:R-:W-:-:S03]  /*0210*/  IADD3 R9, PT, PT, R5, 0x1, RZ ;  /* 0x0000000105097810 */ /* 0x000fc60007ffe0ff */
[----:B------:R-:W-:Y:S02]  /*0220*/  IMAD R11, R11, UR7, RZ ;  /* 0x000000070b0b7c24 */ /* 0x000fe4000f8e02ff */
[----:B------:R-:W-:-:S04]  /*0230*/  IMAD.HI.U32 R2, R4, R5, RZ ;  /* 0x0000000504027227 */ /* 0x000fc800078e00ff */
[----:B------:R-:W-:-:S04]  /*0240*/  IMAD.HI.U32 R7, R7, R11, R6 ;  /* 0x0000000b07077227 */ /* 0x000fc800078e0006 */
[----:B------:R-:W-:Y:S02]  /*0250*/  VIADD R3, R5, 0xffffffff ;  /* 0xffffffff05037836 */ /* 0x000fe40000000000 */
[----:B------:R-:W-:-:S04]  /*0260*/  IMAD.HI.U32 R6, R7, R8, RZ ;  /* 0x0000000807067227 */ /* 0x000fc800078e00ff */
[----:B------:R-:W-:Y:S01]  /*0270*/  IMAD.MOV R12, RZ, RZ, -R2 ;  /* 0x000000ffff0c7224 */ /* 0x000fe200078e0a02 */
[----:B------:R-:W-:Y:S01]  /*0280*/  IADD3 R15, PT, PT, -R6, RZ, RZ ;  /* 0x000000ff060f7210 */ /* 0x000fe20007ffe1ff */
[----:B------:R-:W-:-:S04]  /*0290*/  IMAD.HI.U32 R2, R4, R3, RZ ;  /* 0x0000000304027227 */ /* 0x000fc800078e00ff */
[----:B------:R-:W-:Y:S02]  /*02a0*/  IMAD R6, R12, UR6, R5 ;  /* 0x000000060c067c24 */ /* 0x000fe4000f8e0205 */
[----:B------:R-:W-:-:S03]  /*02b0*/  IMAD.HI.U32 R11, R7, R10, RZ ;  /* 0x0000000a070b7227 */ /* 0x000fc600078e00ff */
[----:B------:R-:W-:Y:S01]  /*02c0*/  ISETP.GE.U32.AND P2, PT, R6, UR6, PT ;  /* 0x0000000606007c0c */ /* 0x000fe2000bf46070 */
[----:B------:R-:W-:Y:S01]  /*02d0*/  IMAD.MOV R2, RZ, RZ, -R2 ;  /* 0x000000ffff027224 */ /* 0x000fe200078e0a02 */
[----:B------:R-:W-:Y:S01]  /*02e0*/  IADD3 R11, PT, PT, -R11, RZ, RZ ;  /* 0x000000ff0b0b7210 */ /* 0x000fe20007ffe1ff */
[----:B------:R-:W-:Y:S02]  /*02f0*/  IMAD R15, R15, UR7, R8 ;  /* 0x000000070f0f7c24 */ /* 0x000fe4000f8e0208 */
[----:B------:R-:W-:-:S03]  /*0300*/  IMAD.HI.U32 R4, R4, R9, RZ ;  /* 0x0000000904047227 */ /* 0x000fc600078e00ff */
[----:B------:R-:W-:Y:S01]  /*0310*/  ISETP.GE.U32.AND P4, PT, R15, UR7, PT ;  /* 0x000000070f007c0c */ /* 0x000fe2000bf86070 */
[----:B------:R-:W-:Y:S02]  /*0320*/  IMAD R12, R2, UR6, R3 ;  /* 0x00000006020c7c24 */ /* 0x000fe4000f8e0203 */
[----:B------:R-:W-:Y:S02]  /*0330*/  IMAD.MOV R4, RZ, RZ, -R4 ;  /* 0x000000ffff047224 */ /* 0x000fe400078e0a04 */
[----:B------:R-:W-:Y:S01]  /*0340*/  IMAD.HI.U32 R2, R7, R0, RZ ;  /* 0x0000000007027227 */ /* 0x000fe200078e00ff */
[----:B------:R-:W-:-:S03]  /*0350*/  ISETP.GE.U32.AND P1, PT, R12, UR6, PT ;  /* 0x000000060c007c0c */ /* 0x000fc6000bf26070 */
[----:B------:R-:W-:Y:S01]  /*0360*/  IMAD R19, R11, UR7, R10 ;  /* 0x000000070b137c24 */ /* 0x000fe2000f8e020a */
[----:B------:R-:W-:Y:S01]  /*0370*/  LOP3.LUT R10, RZ, UR7, RZ, 0x33, !PT ;  /* 0x00000007ff0a7c12 */ /* 0x000fe2000f8e33ff */
[----:B------:R-:W-:Y:S02]  /*0380*/  IMAD R8, R4, UR6, R9 ;  /* 0x0000000604087c24 */ /* 0x000fe4000f8e0209 */
[----:B------:R-:W-:Y:S01]  /*0390*/  IMAD.MOV R9, RZ, RZ, -R2 ;  /* 0x000000ffff097224 */ /* 0x000fe200078e0a02 */
[----:B------:R-:W-:Y:S01]  /*03a0*/  ISETP.GE.U32.AND P5, PT, R19, UR7, PT ;  /* 0x0000000713007c0c */ /* 0x000fe2000bfa6070 */
[----:B------:R-:W-:Y:S01]  /*03b0*/  @P2 VIADD R6, R6, -UR6 ;  /* 0x8000000606062c36 */ /* 0x000fe20008000000 */
[----:B------:R-:W-:Y:S01]  /*03c0*/  ISETP.GE.U32.AND P6, PT, R8, UR6, PT ;  /* 0x0000000608007c0c */ /* 0x000fe2000bfc6070 */
[----:B------:R-:W-:Y:S01]  /*03d0*/  IMAD R9, R9, UR7, R0 ;  /* 0x0000000709097c24 */ /* 0x000fe2000f8e0200 */
[----:B------:R-:W-:Y:S01]  /*03e0*/  @P4 IADD3 R15, PT, PT, R15, -UR7, RZ ;  /* 0x800000070f0f4c10 */ /* 0x000fe2000fffe0ff */
[----:B------:R-:W-:Y:S01]  /*03f0*/  VIADD R4, R0, 0x1 ;  /* 0x0000000100047836 */ /* 0x000fe20000000000 */
[----:B------:R-:W-:Y:S01]  /*0400*/  ISETP.GE.U32.AND P4, PT, R6, UR6, PT ;  /* 0x0000000606007c0c */ /* 0x000fe2000bf86070 */
[----:B------:R-:W-:Y:S01]  /*0410*/  @P1 VIADD R12, R12, -UR6 ;  /* 0x800000060c0c1c36 */ /* 0x000fe20008000000 */
[----:B------:R-:W-:Y:S01]  /*0420*/  ISETP.GE.U32.AND P2, PT, R15, UR7, PT ;  /* 0x000000070f007c0c */ /* 0x000fe2000bf46070 */
[----:B------:R-:W0:Y:S01]  /*0430*/  LDC.64 R2, c[0x0][0x380] ;  /* 0x0000e000ff027b82 */ /* 0x000e220000000a00 */
[----:B------:R-:W-:Y:S01]  /*0440*/  ISETP.GE.U32.AND P1, PT, R9, UR7, PT ;  /* 0x0000000709007c0c */ /* 0x000fe2000bf26070 */
[----:B------:R-:W-:-:S04]  /*0450*/  IMAD.HI.U32 R7, R7, R4, RZ ;  /* 0x0000000407077227 */ /* 0x000fc800078e00ff */
[----:B------:R-:W-:Y:S01]  /*0460*/  @P5 VIADD R19, R19, -UR7 ;  /* 0x8000000713135c36 */ /* 0x000fe20008000000 */
[----:B------:R-:W-:Y:S01]  /*0470*/  @P6 IADD3 R8, PT, PT, R8, -UR6, RZ ;  /* 0x8000000608086c10 */ /* 0x000fe2000fffe0ff */
[----:B------:R-:W-:Y:S01]  /*0480*/  IMAD.MOV R7, RZ, RZ, -R7 ;  /* 0x000000ffff077224 */ /* 0x000fe200078e0a07 */
[----:B------:R-:W-:Y:S02]  /*0490*/  ISETP.GE.U32.AND P6, PT, R12, UR6, PT ;  /* 0x000000060c007c0c */ /* 0x000fe4000bfc6070 */
[----:B------:R-:W-:Y:S01]  /*04a0*/  @P4 IADD3 R6, PT, PT, R6, -UR6, RZ ;  /* 0x8000000606064c10 */ /* 0x000fe2000fffe0ff */
[----:B------:R-:W-:Y:S01]  /*04b0*/  IMAD R11, R7, UR7, R4 ;  /* 0x00000007070b7c24 */ /* 0x000fe2000f8e0204 */
[----:B------:R-:W-:Y:S01]  /*04c0*/  ISETP.GE.U32.AND P5, PT, R8, UR6, PT ;  /* 0x0000000608007c0c */ /* 0x000fe2000bfa6070 */
[----:B------:R-:W-:Y:S01]  /*04d0*/  @P2 VIADD R15, R15, -UR7 ;  /* 0x800000070f0f2c36 */ /* 0x000fe20008000000 */
[----:B------:R-:W-:Y:S01]  /*04e0*/  ISETP.GE.U32.AND P4, PT, R19, UR7, PT ;  /* 0x0000000713007c0c */ /* 0x000fe2000bf86070 */
[----:B------:R-:W-:Y:S01]  /*04f0*/  @P1 VIADD R9, R9, -UR7 ;  /* 0x8000000709091c36 */ /* 0x000fe20008000000 */
[----:B------:R-:W-:-:S02]  /*0500*/  ISETP.GE.U32.AND P2, PT, R11, UR7, PT ;  /* 0x000000070b007c0c */ /* 0x000fc4000bf46070 */
[----:B------:R-:W-:Y:S02]  /*0510*/  SEL R6, R13, R6, !P3 ;  /* 0x000000060d067207 */ /* 0x000fe40005800000 */
[----:B------:R-:W-:Y:S02]  /*0520*/  SEL R7, R10, R15, !P0 ;  /* 0x0000000f0a077207 */ /* 0x000fe40004000000 */
[----:B------:R-:W-:Y:S02]  /*0530*/  ISETP.GE.U32.AND P1, PT, R9, UR7, PT ;  /* 0x0000000709007c0c */ /* 0x000fe4000bf26070 */
[----:B------:R-:W-:Y:S01]  /*0540*/  @P6 IADD3 R12, PT, PT, R12, -UR6, RZ ;  /* 0x800000060c0c6c10 */ /* 0x000fe2000fffe0ff */
[----:B------:R-:W-:Y:S02]  /*0550*/  IMAD R15, R7, UR6, R6 ;  /* 0x00000006070f7c24 */ /* 0x000fe4000f8e0206 */
[----:B------:R-:W-:Y:S01]  /*0560*/  @P5 VIADD R8, R8, -UR6 ;  /* 0x8000000608085c36 */ /* 0x000fe20008000000 */
[----:B------:R-:W-:Y:S01]  /*0570*/  SEL R12, R13, R12, !P3 ;  /* 0x0000000c0d0c7207 */ /* 0x000fe20005800000 */
[----:B------:R-:W-:-:S02]  /*0580*/  @P4 VIADD R19, R19, -UR7 ;  /* 0x8000000713134c36 */ /* 0x000fc40008000000 */
[----:B0-----:R-:W-:Y:S01]  /*0590*/  IMAD.WIDE R14, R15, 0x4, R2 ;  /* 0x000000040f0e7825 */ /* 0x001fe200078e0202 */
[----:B------:R-:W-:Y:S02]  /*05a0*/  SEL R8, R13, R8, !P3 ;  /* 0x000000080d087207 */ /* 0x000fe40005800000 */
[----:B------:R-:W-:Y:S01]  /*05b0*/  SEL R19, R10, R19, !P0 ;  /* 0x000000130a137207 */ /* 0x000fe20004000000 */
[----:B------:R-:W-:Y:S01]  /*05c0*/  IMAD R17, R7, UR6, R12 ;  /* 0x0000000607117c24 */ /* 0x000fe2000f8e020c */
[----:B------:R-:W-:Y:S01]  /*05d0*/  @P2 IADD3 R11, PT, PT, R11, -UR7, RZ ;  /* 0x800000070b0b2c10 */ /* 0x000fe2000fffe0ff */
[----:B-1----:R0:W2:Y:S01]  /*05e0*/  LDG.E R4, desc[UR4][R14.64] ;  /* 0x000000040e047981 */ /* 0x0020a2000c1e1900 */
[----:B------:R-:W-:Y:S02]  /*05f0*/  @P1 VIADD R9, R9, -UR7 ;  /* 0x8000000709091c36 */ /* 0x000fe40008000000 */
[----:B------:R-:W-:Y:S01]  /*0600*/  ISETP.GE.U32.AND P1, PT, R11, UR7, PT ;  /* 0x000000070b007c0c */ /* 0x000fe2000bf26070 */
[----:B------:R-:W-:-:S02]  /*0610*/  IMAD R19, R19, UR6, R8 ;  /* 0x0000000613137c24 */ /* 0x000fc4000f8e0208 */
[----:B------:R-:W-:Y:S01]  /*0620*/  IMAD.WIDE R16, R17, 0x4, R2 ;  /* 0x0000000411107825 */ /* 0x000fe200078e0202 */
[----:B------:R-:W-:-:S03]  /*0630*/  SEL R13, R10, R9, !P0 ;  /* 0x000000090a0d7207 */ /* 0x000fc60004000000 */
[----:B------:R-:W-:Y:S01]  /*0640*/  IMAD.WIDE R18, R19, 0x4, R2 ;  /* 0x0000000413127825 */ /* 0x000fe200078e0202 */
[----:B------:R1:W3:Y:S03]  /*0650*/  LDG.E R7, desc[UR4][R16.64] ;  /* 0x0000000410077981 */ /* 0x0002e6000c1e1900 */
[----:B------:R-:W-:Y:S01]  /*0660*/  IMAD R21, R13, UR6, R12 ;  /* 0x000000060d157c24 */ /* 0x000fe2000f8e020c */
[----:B------:R4:W5:Y:S01]  /*0670*/  LDG.E R9, desc[UR4][R18.64] ;  /* 0x0000000412097981 */ /* 0x000962000c1e1900 */
[----:B------:R-:W-:Y:S02]  /*0680*/  @P1 VIADD R11, R11, -UR7 ;  /* 0x800000070b0b1c36 */ /* 0x000fe40008000000 */
[----:B------:R-:W-:-:S04]  /*0690*/  IMAD.WIDE R20, R21, 0x4, R2 ;  /* 0x0000000415147825 */ /* 0x000fc800078e0202 */
[----:B0-----:R-:W-:Y:S01]  /*06a0*/  IMAD R15, R13, UR6, R8 ;  /* 0x000000060d0f7c24 */ /* 0x001fe2000f8e0208 */
[----:B------:R-:W-:Y:S01]  /*06b0*/  SEL R25, R10, R11, !P0 ;  /* 0x0000000b0a197207 */ /* 0x000fe20004000000 */
[----:B------:R-:W5:Y:S02]  /*06c0*/  LDG.E R14, desc[UR4][R20.64] ;  /* 0x00000004140e7981 */ /* 0x000f64000c1e1900 */
[----:B-1----:R-:W-:-:S04]  /*06d0*/  IMAD.WIDE R16, R15, 0x4, R2 ;  /* 0x000000040f107825 */ /* 0x002fc800078e0202 */
[C---:B------:R-:W-:Y:S02]  /*06e0*/  IMAD R23, R25.reuse, UR6, R12 ;  /* 0x0000000619177c24 */ /* 0x040fe4000f8e020c */
[----:B------:R-:W5:Y:S01]  /*06f0*/  LDG.E R12, desc[UR4][R16.64] ;  /* 0x00000004100c7981 */ /* 0x000f62000c1e1900 */
[----:B------:R-:W-:Y:S02]  /*0700*/  IMAD R11, R25, UR6, R6 ;  /* 0x00000006190b7c24 */ /* 0x000fe4000f8e0206 */
[----:B------:R-:W-:-:S04]  /*0710*/  IMAD.WIDE R22, R23, 0x4, R2 ;  /* 0x0000000417167825 */ /* 0x000fc800078e0202 */
[----:B------:R-:W-:Y:S01]  /*0720*/  IMAD.WIDE R10, R11, 0x4, R2 ;  /* 0x000000040b0a7825 */ /* 0x000fe200078e0202 */
[----:B------:R-:W5:Y:S03]  /*0730*/  LDG.E R15, desc[UR4][R22.64] ;  /* 0x00000004160f7981 */ /* 0x000f66000c1e1900 */
[----:B----4-:R-:W-:Y:S02]  /*0740*/  IMAD R19, R25, UR6, R8 ;  /* 0x0000000619137c24 */ /* 0x010fe4000f8e0208 */
[----:B------:R-:W4:Y:S01]  /*0750*/  LDG.E R10, desc[UR4][R10.64] ;  /* 0x000000040a0a7981 */ /* 0x000f22000c1e1900 */
[----:B------:R-:W-:Y:S02]  /*0760*/  IMAD R13, R13, UR6, R6 ;  /* 0x000000060d0d7c24 */ /* 0x000fe4000f8e0206 */
[----:B------:R-:W-:-:S04]  /*0770*/  IMAD.WIDE R18, R19, 0x4, R2 ;  /* 0x0000000413127825 */ /* 0x000fc800078e0202 */
[----:B------:R-:W-:Y:S02]  /*0780*/  IMAD.WIDE R2, R13, 0x4, R2 ;  /* 0x000000040d027825 */ /* 0x000fe400078e0202 */
[----:B------:R-:W4:Y:S04]  /*0790*/  LDG.E R18, desc[UR4][R18.64] ;  /* 0x0000000412127981 */ /* 0x000f28000c1e1900 */
[----:B------:R0:W4:Y:S01]  /*07a0*/  LDG.E R2, desc[UR4][R2.64] ;  /* 0x0000000402027981 */ /* 0x000122000c1e1900 */
[----:B------:R-:W-:Y:S01]  /*07b0*/  BSSY.RECONVERGENT B0, `(.L_x_0) ;  /* 0x000003d000007945 */ /* 0x000fe20003800200 */
[----:B--2---:R-:W-:-:S04]  /*07c0*/  ISETP.NE.AND P1, PT, R4, 0x1, PT ;  /* 0x000000010400780c */ /* 0x004fc80003f25270 */
[----:B------:R-:W-:Y:S02]  /*07d0*/  ISETP.NE.AND P4, PT, R4, 0x2, P1 ;  /* 0x000000020400780c */ /* 0x000fe40000f85270 */
[----:B---3--:R-:W-:-:S07]  /*07e0*/  ISETP.NE.AND P0, PT, R7, 0x2, PT ;  /* 0x000000020700780c */ /* 0x008fce0003f05270 */
[----:B------:R-:W-:Y:S01]  /*07f0*/  @!P1 IMAD.MOV.U32 R8, RZ, RZ, 0x2 ;  /* 0x00000002ff089424 */ /* 0x000fe200078e00ff */
[----:B-----5:R-:W-:Y:S02]  /*0800*/  ISETP.NE.AND P2, PT, R9, 0x1, PT ;  /* 0x000000010900780c */ /* 0x020fe40003f45270 */
[----:B------:R-:W-:Y:S02]  /*0810*/  SEL R4, RZ, 0x1, P0 ;  /* 0x00000001ff047807 */ /* 0x000fe40000000000 */
[----:B------:R-:W-:Y:S02]  /*0820*/  ISETP.NE.AND P0, PT, R7, 0x1, PT ;  /* 0x000000010700780c */ /* 0x000fe40003f05270 */
[C---:B------:R-:W-:Y:S02]  /*0830*/  @P1 IADD3 R6, PT, PT, R4.reuse, 0x1, RZ ;  /* 0x0000000104061810 */ /* 0x040fe40007ffe0ff */
[----:B------:R-:W-:Y:S02]  /*0840*/  @P4 IADD3 R6, PT, PT, R4, RZ, RZ ;  /* 0x000000ff04064210 */ /* 0x000fe40007ffe0ff */
[----:B------:R-:W-:-:S02]  /*0850*/  @P1 SEL R7, RZ, 0x1, P0 ;  /* 0x00000001ff071807 */ /* 0x000fc40000000000 */
[----:B------:R-:W-:Y:S01]  /*0860*/  @!P1 SEL R7, R8, 0x1, !P0 ;  /* 0x0000000108079807 */ /* 0x000fe20004000000 */
[----:B------:R-:W-:Y:S01]  /*0870*/  @P1 IMAD.MOV.U32 R4, RZ, RZ, R6 ;  /* 0x000000ffff041224 */ /* 0x000fe200078e0006 */
[----:B------:R-:W-:Y:S02]  /*0880*/  ISETP.NE.AND P0, PT, R14, 0x1, PT ;  /* 0x000000010e00780c */ /* 0x000fe40003f05270 */
[----:B------:R-:W-:Y:S01]  /*0890*/  ISETP.NE.AND P3, PT, R9, 0x2, PT ;  /* 0x000000020900780c */ /* 0x000fe20003f65270 */
[----:B0-----:R-:W-:Y:S01]  /*08a0*/  VIADD R3, R4, 0x1 ;  /* 0x0000000104037836 */ /* 0x001fe20000000000 */
[C---:B------:R-:W-:Y:S02]  /*08b0*/  IADD3 R6, PT, PT, R7.reuse, 0x1, RZ ;  /* 0x0000000107067810 */ /* 0x040fe40007ffe0ff */
[----:B------:R-:W-:Y:S02]  /*08c0*/  @P2 IADD3 R6, PT, PT, R7, RZ, RZ ;  /* 0x000000ff07062210 */ /* 0x000fe40007ffe0ff */
[----:B------:R-:W-:-:S02]  /*08d0*/  ISETP.NE.AND P2, PT, R12, 0x1, PT ;  /* 0x000000010c00780c */ /* 0x000fc40003f45270 */
[----:B------:R-:W-:Y:S02]  /*08e0*/  ISETP.NE.AND P1, PT, R14, 0x2, PT ;  /* 0x000000020e00780c */ /* 0x000fe40003f25270 */
[C---:B------:R-:W-:Y:S02]  /*08f0*/  IADD3 R7, PT, PT, R6.reuse, 0x1, RZ ;  /* 0x0000000106077810 */ /* 0x040fe40007ffe0ff */
[----:B------:R-:W-:Y:S01]  /*0900*/  @P0 IADD3 R7, PT, PT, R6, RZ, RZ ;  /* 0x000000ff06070210 */ /* 0x000fe20007ffe0ff */
[----:B------:R-:W-:Y:S01]  /*0910*/  @P3 IMAD.MOV R3, RZ, RZ, R4 ;  /* 0x000000ffff033224 */ /* 0x000fe200078e0204 */
[----:B------:R-:W-:Y:S02]  /*0920*/  ISETP.NE.AND P0, PT, R15, 0x1, PT ;  /* 0x000000010f00780c */ /* 0x000fe40003f05270 */
[----:B------:R-:W-:Y:S01]  /*0930*/  ISETP.NE.AND P3, PT, R12, 0x2, PT ;  /* 0x000000020c00780c */ /* 0x000fe20003f65270 */
[----:B------:R-:W-:Y:S01]  /*0940*/  VIADD R4, R3, 0x1 ;  /* 0x0000000103047836 */ /* 0x000fe20000000000 */
[----:B------:R-:W-:-:S02]  /*0950*/  IADD3 R6, PT, PT, R7, 0x1, RZ ;  /* 0x0000000107067810 */ /* 0x000fc40007ffe0ff */
[----:B------:R-:W-:Y:S01]  /*0960*/  @P2 IADD3 R6, PT, PT, R7, RZ, RZ ;  /* 0x000000ff07062210 */ /* 0x000fe20007ffe0ff */
[----:B------:R-:W-:Y:S01]  /*0970*/  @P1 IMAD.MOV R4, RZ, RZ, R3 ;  /* 0x000000ffff041224 */ /* 0x000fe200078e0203 */
[----:B----4-:R-:W-:Y:S02]  /*0980*/  ISETP.NE.AND P2, PT, R10, 0x1, PT ;  /* 0x000000010a00780c */ /* 0x010fe40003f45270 */
[----:B------:R-:W-:Y:S01]  /*0990*/  ISETP.NE.AND P1, PT, R15, 0x2, PT ;  /* 0x000000020f00780c */ /* 0x000fe20003f25270 */
[----:B------:R-:W-:Y:S01]  /*09a0*/  VIADD R3, R4, 0x1 ;  /* 0x0000000104037836 */ /* 0x000fe20000000000 */
[C---:B------:R-:W-:Y:S02]  /*09b0*/  IADD3 R7, PT, PT, R6.reuse, 0x1, RZ ;  /* 0x0000000106077810 */ /* 0x040fe40007ffe0ff */
[----:B------:R-:W-:Y:S01]  /*09c0*/  @P0 IADD3 R7, PT, PT, R6, RZ, RZ ;  /* 0x000000ff06070210 */ /* 0x000fe20007ffe0ff */
[----:B------:R-:W-:Y:S01]  /*09d0*/  @P3 IMAD.MOV R3, RZ, RZ, R4 ;  /* 0x000000ffff033224 */ /* 0x000fe200078e0204 */
[----:B------:R-:W-:-:S02]  /*09e0*/  ISETP.NE.AND P3, PT, R10, 0x2, PT ;  /* 0x000000020a00780c */ /* 0x000fc40003f65270 */
[----:B------:R-:W-:Y:S01]  /*09f0*/  IADD3 R8, PT, PT, R7, 0x1, RZ ;  /* 0x0000000107087810 */ /* 0x000fe20007ffe0ff */
[----:B------:R-:W-:Y:S01]  /*0a00*/  VIADD R4, R3, 0x1 ;  /* 0x0000000103047836 */ /* 0x000fe20000000000 */
[----:B------:R-:W-:Y:S02]  /*0a10*/  ISETP.NE.AND P0, PT, R18, 0x1, PT ;  /* 0x000000011200780c */ /* 0x000fe40003f05270 */
[----:B------:R-:W-:Y:S01]  /*0a20*/  @P2 IADD3 R8, PT, PT, R7, RZ, RZ ;  /* 0x000000ff07082210 */ /* 0x000fe20007ffe0ff */
[----:B------:R-:W-:Y:S01]  /*0a30*/  @P1 IMAD.MOV R4, RZ, RZ, R3 ;  /* 0x000000ffff041224 */ /* 0x000fe200078e0203 */
[----:B------:R-:W-:Y:S02]  /*0a40*/  ISETP.NE.AND P2, PT, R2, RZ, PT ;  /* 0x000000ff0200720c */ /* 0x000fe40003f45270 */
[----:B------:R-:W-:Y:S01]  /*0a50*/  ISETP.NE.AND P1, PT, R18, 0x2, PT ;  /* 0x000000021200780c */ /* 0x000fe20003f25270 */
[----:B------:R-:W-:Y:S02]  /*0a60*/  VIADD R6, R4, 0x1 ;  /* 0x0000000104067836 */ /* 0x000fe40000000000 */
[----:B------:R-:W-:Y:S01]  /*0a70*/  @P3 IMAD.MOV R6, RZ, RZ, R4 ;  /* 0x000000ffff063224 */ /* 0x000fe200078e0204 */
[----:B------:R-:W-:-:S03]  /*0a80*/  IADD3 R4, PT, PT, R8, 0x1, RZ ;  /* 0x0000000108047810 */ /* 0x000fc60007ffe0ff */
[----:B------:R-:W-:Y:S01]  /*0a90*/  VIADD R3, R6, 0x1 ;  /* 0x0000000106037836 */ /* 0x000fe20000000000 */
[----:B------:R-:W-:-:S05]  /*0aa0*/  @P0 IADD3 R4, PT, PT, R8, RZ, RZ ;  /* 0x000000ff08040210 */ /* 0x000fca0007ffe0ff */
[----:B------:R-:W-:Y:S01]  /*0ab0*/  @P1 IMAD.MOV R3, RZ, RZ, R6 ;  /* 0x000000ffff031224 */ /* 0x000fe200078e0206 */
[----:B------:R-:W-:Y:S06]  /*0ac0*/  @P2 BRA `(.L_x_1) ;  /* 0x0000000000202947 */ /* 0x000fec0003800000 */
[----:B------:R-:W-:Y:S01]  /*0ad0*/  IADD3 R2, PT, PT, R3, R4, RZ ;  /* 0x0000000403027210 */ /* 0x000fe20007ffe0ff */
[----:B------:R-:W-:-:S03]  /*0ae0*/  IMAD.MOV.U32 R7, RZ, RZ, RZ ;  /* 0x000000ffff077224 */ /* 0x000fc600078e00ff */
[----:B------:R-:W-:-:S13]  /*0af0*/  ISETP.NE.AND P0, PT, R2, 0x3, PT ;  /* 0x000000030200780c */ /* 0x000fda0003f05270 */
[----:B------:R-:W-:Y:S05]  /*0b00*/  @P0 BRA `(.L_x_2) ;  /* 0x00000000001c0947 */ /* 0x000fea0003800000 */
[----:B------:R-:W-:Y:S02]  /*0b10*/  ISETP.GT.U32.AND P0, PT, R3, R4, PT ;  /* 0x000000040300720c */ /* 0x000fe40003f04070 */
[----:B------:R-:W-:-:S04]  /*0b20*/  MOV R7, 0x2 ;  /* 0x0000000200077802 */ /* 0x000fc80000000f00 */
[----:B------:R-:W-:Y:S01]  /*0b30*/  SEL R7, R7, 0x1, P0 ;  /* 0x0000000107077807 */ /* 0x000fe20000000000 */
[----:B------:R-:W-:Y:S06]  /*0b40*/  BRA `(.L_x_2) ;  /* 0x00000000000c7947 */ /* 0x000fec0003800000 */
.L_x_1:
[----:B------:R-:W-:-:S04]  /*0b50*/  IADD3 R3, PT, PT, R4, -0x4, R3 ;  /* 0xfffffffc04037810 */ /* 0x000fc80007ffe003 */
[----:B------:R-:W-:-:S04]  /*0b60*/  ISETP.GE.U32.AND P0, PT, R3, -0x2, PT ;  /* 0xfffffffe0300780c */ /* 0x000fc80003f06070 */
[----:B------:R-:W-:-:S09]  /*0b70*/  SEL R7, R2, RZ, P0 ;  /* 0x000000ff02077207 */ /* 0x000fd20000000000 */
.L_x_2:
[----:B------:R-:W-:Y:S05]  /*0b80*/  BSYNC.RECONVERGENT B0 ;  /* 0x0000000000007941 */ /* 0x000fea0003800200 */
.L_x_0:
[----:B------:R-:W0:Y:S01]  /*0b90*/  LDC.64 R2, c[0x0][0x388] ;  /* 0x0000e200ff027b82 */ /* 0x000e220000000a00 */
[----:B------:R-:W-:-:S04]  /*0ba0*/  IMAD R5, R0, UR6, R5 ;  /* 0x0000000600057c24 */ /* 0x000fc8000f8e0205 */
[----:B0-----:R-:W-:-:S05]  /*0bb0*/  IMAD.WIDE R2, R5, 0x4, R2 ;  /* 0x0000000405027825 */ /* 0x001fca00078e0202 */
[----:B------:R-:W-:Y:S01]  /*0bc0*/  STG.E desc[UR4][R2.64], R7 ;  /* 0x0000000702007986 */ /* 0x000fe2000c101904 */
[----:B------:R-:W-:Y:S05]  /*0bd0*/  EXIT ;  /* 0x000000000000794d */ /* 0x000fea0003800000 */
.L_x_3:
[----:B------:R-:W-:-:S00]  /*0be0*/  BRA `(.L_x_3) ;  /* 0xfffffffc00fc7947 */ /* 0x000fc0000383ffff */
[----:B------:R-:W-:-:S00]  /*0bf0*/  NOP ;  /* 0x0000000000007918 */ /* 0x000fc00000000000 */
        /* <DEDUP_REMOVED lines=8> */
.L_x_4:


//--------------------- .nv.shared.reserved.0     --------------------------
	.section	.nv.shared.reserved.0,"aw",@nobits
	.weak		__nv_reservedSMEM_offset_0_alias
	.size		__nv_reservedSMEM_offset_0_alias, 0, 64
	.other		__nv_reservedSMEM_offset_0_alias,@"STO_CUDA_RESERVED_SHARED STV_DEFAULT"
__nv_reservedSMEM_offset_0_alias:
	.zero		0
	.zero		64


//--------------------- .nv.constant0._Z11life_kernelPiS_ii --------------------------
	.section	.nv.constant0._Z11life_kernelPiS_ii,"a",@progbits
	.sectionflags	@""
	.align	4
.nv.constant0._Z11life_kernelPiS_ii:
	.zero		920


//--------------------- SYMBOLS --------------------------

	.type		.nv.reservedSmem.offset0,@object
	.size		.nv.reservedSmem.offset0,0x4
